//
// Generated by NVIDIA NVVM Compiler
//
// Compiler Build ID: CL-36424714
// Cuda compilation tools, release 13.0, V13.0.88
// Based on NVVM 20.0.0
//

.version 9.0
.target sm_100
.address_size 64

	// .globl	_Z15AggreKeral_leftPPPfS1_ii

.visible .entry _Z15AggreKeral_leftPPPfS1_ii(
	.param .u64 .ptr .align 1 _Z15AggreKeral_leftPPPfS1_ii_param_0,
	.param .u64 .ptr .align 1 _Z15AggreKeral_leftPPPfS1_ii_param_1,
	.param .u32 _Z15AggreKeral_leftPPPfS1_ii_param_2,
	.param .u32 _Z15AggreKeral_leftPPPfS1_ii_param_3
)
{
	.reg .pred 	%p<11>;
	.reg .b32 	%r<26>;
	.reg .b32 	%f<16>;
	.reg .b64 	%rd<199>;

	ld.param.u64 	%rd5, [_Z15AggreKeral_leftPPPfS1_ii_param_0];
	ld.param.u64 	%rd6, [_Z15AggreKeral_leftPPPfS1_ii_param_1];
	ld.param.u32 	%r16, [_Z15AggreKeral_leftPPPfS1_ii_param_2];
	ld.param.u32 	%r17, [_Z15AggreKeral_leftPPPfS1_ii_param_3];
	setp.lt.s32 	%p1, %r16, 1;
	@%p1 bra 	$L__BB0_15;
	setp.lt.s32 	%p2, %r17, 1;
	@%p2 bra 	$L__BB0_15;
	mov.u32 	%r19, %tid.x;
	cvta.to.global.u64 	%rd7, %rd5;
	mul.wide.u32 	%rd8, %r19, 8;
	add.s64 	%rd1, %rd7, %rd8;
	cvta.to.global.u64 	%rd9, %rd6;
	add.s64 	%rd2, %rd9, %rd8;
	and.b32  	%r1, %r17, 7;
	add.s32 	%r2, %r1, -1;
	and.b32  	%r3, %r17, 3;
	and.b32  	%r4, %r17, 2147483640;
	and.b32  	%r5, %r17, 1;
	neg.s32 	%r6, %r4;
	mov.b32 	%r21, 0;
$L__BB0_3:
	setp.lt.u32 	%p3, %r17, 8;
	mov.b32 	%r24, 0;
	@%p3 bra 	$L__BB0_6;
	mov.b64 	%rd198, 0;
	mov.u32 	%r22, %r6;
$L__BB0_5:
	.pragma "nounroll";
	ld.global.u64 	%rd11, [%rd1];
	cvta.to.global.u64 	%rd12, %rd11;
	mul.wide.u32 	%rd13, %r21, 8;
	add.s64 	%rd14, %rd12, %rd13;
	ld.global.u64 	%rd15, [%rd14];
	cvta.to.global.u64 	%rd16, %rd15;
	add.s64 	%rd17, %rd16, %rd198;
	ld.global.f32 	%f1, [%rd17];
	ld.global.u64 	%rd18, [%rd2];
	cvta.to.global.u64 	%rd19, %rd18;
	add.s64 	%rd20, %rd19, %rd13;
	ld.global.u64 	%rd21, [%rd20];
	cvta.to.global.u64 	%rd22, %rd21;
	add.s64 	%rd23, %rd22, %rd198;
	st.global.f32 	[%rd23], %f1;
	ld.global.u64 	%rd24, [%rd1];
	cvta.to.global.u64 	%rd25, %rd24;
	add.s64 	%rd26, %rd25, %rd13;
	ld.global.u64 	%rd27, [%rd26];
	cvta.to.global.u64 	%rd28, %rd27;
	add.s64 	%rd29, %rd28, %rd198;
	ld.global.f32 	%f2, [%rd29+4];
	ld.global.u64 	%rd30, [%rd2];
	cvta.to.global.u64 	%rd31, %rd30;
	add.s64 	%rd32, %rd31, %rd13;
	ld.global.u64 	%rd33, [%rd32];
	cvta.to.global.u64 	%rd34, %rd33;
	add.s64 	%rd35, %rd34, %rd198;
	st.global.f32 	[%rd35+4], %f2;
	ld.global.u64 	%rd36, [%rd1];
	cvta.to.global.u64 	%rd37, %rd36;
	add.s64 	%rd38, %rd37, %rd13;
	ld.global.u64 	%rd39, [%rd38];
	cvta.to.global.u64 	%rd40, %rd39;
	add.s64 	%rd41, %rd40, %rd198;
	ld.global.f32 	%f3, [%rd41+8];
	ld.global.u64 	%rd42, [%rd2];
	cvta.to.global.u64 	%rd43, %rd42;
	add.s64 	%rd44, %rd43, %rd13;
	ld.global.u64 	%rd45, [%rd44];
	cvta.to.global.u64 	%rd46, %rd45;
	add.s64 	%rd47, %rd46, %rd198;
	st.global.f32 	[%rd47+8], %f3;
	ld.global.u64 	%rd48, [%rd1];
	cvta.to.global.u64 	%rd49, %rd48;
	add.s64 	%rd50, %rd49, %rd13;
	ld.global.u64 	%rd51, [%rd50];
	cvta.to.global.u64 	%rd52, %rd51;
	add.s64 	%rd53, %rd52, %rd198;
	ld.global.f32 	%f4, [%rd53+12];
	ld.global.u64 	%rd54, [%rd2];
	cvta.to.global.u64 	%rd55, %rd54;
	add.s64 	%rd56, %rd55, %rd13;
	ld.global.u64 	%rd57, [%rd56];
	cvta.to.global.u64 	%rd58, %rd57;
	add.s64 	%rd59, %rd58, %rd198;
	st.global.f32 	[%rd59+12], %f4;
	ld.global.u64 	%rd60, [%rd1];
	cvta.to.global.u64 	%rd61, %rd60;
	add.s64 	%rd62, %rd61, %rd13;
	ld.global.u64 	%rd63, [%rd62];
	cvta.to.global.u64 	%rd64, %rd63;
	add.s64 	%rd65, %rd64, %rd198;
	ld.global.f32 	%f5, [%rd65+16];
	ld.global.u64 	%rd66, [%rd2];
	cvta.to.global.u64 	%rd67, %rd66;
	add.s64 	%rd68, %rd67, %rd13;
	ld.global.u64 	%rd69, [%rd68];
	cvta.to.global.u64 	%rd70, %rd69;
	add.s64 	%rd71, %rd70, %rd198;
	st.global.f32 	[%rd71+16], %f5;
	ld.global.u64 	%rd72, [%rd1];
	cvta.to.global.u64 	%rd73, %rd72;
	add.s64 	%rd74, %rd73, %rd13;
	ld.global.u64 	%rd75, [%rd74];
	cvta.to.global.u64 	%rd76, %rd75;
	add.s64 	%rd77, %rd76, %rd198;
	ld.global.f32 	%f6, [%rd77+20];
	ld.global.u64 	%rd78, [%rd2];
	cvta.to.global.u64 	%rd79, %rd78;
	add.s64 	%rd80, %rd79, %rd13;
	ld.global.u64 	%rd81, [%rd80];
	cvta.to.global.u64 	%rd82, %rd81;
	add.s64 	%rd83, %rd82, %rd198;
	st.global.f32 	[%rd83+20], %f6;
	ld.global.u64 	%rd84, [%rd1];
	cvta.to.global.u64 	%rd85, %rd84;
	add.s64 	%rd86, %rd85, %rd13;
	ld.global.u64 	%rd87, [%rd86];
	cvta.to.global.u64 	%rd88, %rd87;
	add.s64 	%rd89, %rd88, %rd198;
	ld.global.f32 	%f7, [%rd89+24];
	ld.global.u64 	%rd90, [%rd2];
	cvta.to.global.u64 	%rd91, %rd90;
	add.s64 	%rd92, %rd91, %rd13;
	ld.global.u64 	%rd93, [%rd92];
	cvta.to.global.u64 	%rd94, %rd93;
	add.s64 	%rd95, %rd94, %rd198;
	st.global.f32 	[%rd95+24], %f7;
	ld.global.u64 	%rd96, [%rd1];
	cvta.to.global.u64 	%rd97, %rd96;
	add.s64 	%rd98, %rd97, %rd13;
	ld.global.u64 	%rd99, [%rd98];
	cvta.to.global.u64 	%rd100, %rd99;
	add.s64 	%rd101, %rd100, %rd198;
	ld.global.f32 	%f8, [%rd101+28];
	ld.global.u64 	%rd102, [%rd2];
	cvta.to.global.u64 	%rd103, %rd102;
	add.s64 	%rd104, %rd103, %rd13;
	ld.global.u64 	%rd105, [%rd104];
	cvta.to.global.u64 	%rd106, %rd105;
	add.s64 	%rd107, %rd106, %rd198;
	st.global.f32 	[%rd107+28], %f8;
	add.s32 	%r22, %r22, 8;
	add.s64 	%rd198, %rd198, 32;
	setp.ne.s32 	%p4, %r22, 0;
	mov.u32 	%r24, %r4;
	@%p4 bra 	$L__BB0_5;
$L__BB0_6:
	setp.eq.s32 	%p5, %r1, 0;
	@%p5 bra 	$L__BB0_14;
	setp.lt.u32 	%p6, %r2, 3;
	@%p6 bra 	$L__BB0_9;
	ld.global.u64 	%rd108, [%rd1];
	cvta.to.global.u64 	%rd109, %rd108;
	mul.wide.u32 	%rd110, %r21, 8;
	add.s64 	%rd111, %rd109, %rd110;
	ld.global.u64 	%rd112, [%rd111];
	cvta.to.global.u64 	%rd113, %rd112;
	mul.wide.u32 	%rd114, %r24, 4;
	add.s64 	%rd115, %rd113, %rd114;
	ld.global.f32 	%f9, [%rd115];
	ld.global.u64 	%rd116, [%rd2];
	cvta.to.global.u64 	%rd117, %rd116;
	add.s64 	%rd118, %rd117, %rd110;
	ld.global.u64 	%rd119, [%rd118];
	cvta.to.global.u64 	%rd120, %rd119;
	add.s64 	%rd121, %rd120, %rd114;
	st.global.f32 	[%rd121], %f9;
	ld.global.u64 	%rd122, [%rd1];
	cvta.to.global.u64 	%rd123, %rd122;
	add.s64 	%rd124, %rd123, %rd110;
	ld.global.u64 	%rd125, [%rd124];
	cvta.to.global.u64 	%rd126, %rd125;
	add.s64 	%rd127, %rd126, %rd114;
	ld.global.f32 	%f10, [%rd127+4];
	ld.global.u64 	%rd128, [%rd2];
	cvta.to.global.u64 	%rd129, %rd128;
	add.s64 	%rd130, %rd129, %rd110;
	ld.global.u64 	%rd131, [%rd130];
	cvta.to.global.u64 	%rd132, %rd131;
	add.s64 	%rd133, %rd132, %rd114;
	st.global.f32 	[%rd133+4], %f10;
	ld.global.u64 	%rd134, [%rd1];
	cvta.to.global.u64 	%rd135, %rd134;
	add.s64 	%rd136, %rd135, %rd110;
	ld.global.u64 	%rd137, [%rd136];
	cvta.to.global.u64 	%rd138, %rd137;
	add.s64 	%rd139, %rd138, %rd114;
	ld.global.f32 	%f11, [%rd139+8];
	ld.global.u64 	%rd140, [%rd2];
	cvta.to.global.u64 	%rd141, %rd140;
	add.s64 	%rd142, %rd141, %rd110;
	ld.global.u64 	%rd143, [%rd142];
	cvta.to.global.u64 	%rd144, %rd143;
	add.s64 	%rd145, %rd144, %rd114;
	st.global.f32 	[%rd145+8], %f11;
	ld.global.u64 	%rd146, [%rd1];
	cvta.to.global.u64 	%rd147, %rd146;
	add.s64 	%rd148, %rd147, %rd110;
	ld.global.u64 	%rd149, [%rd148];
	cvta.to.global.u64 	%rd150, %rd149;
	add.s64 	%rd151, %rd150, %rd114;
	ld.global.f32 	%f12, [%rd151+12];
	ld.global.u64 	%rd152, [%rd2];
	cvta.to.global.u64 	%rd153, %rd152;
	add.s64 	%rd154, %rd153, %rd110;
	ld.global.u64 	%rd155, [%rd154];
	cvta.to.global.u64 	%rd156, %rd155;
	add.s64 	%rd157, %rd156, %rd114;
	st.global.f32 	[%rd157+12], %f12;
	add.s32 	%r24, %r24, 4;
$L__BB0_9:
	setp.eq.s32 	%p7, %r3, 0;
	@%p7 bra 	$L__BB0_14;
	setp.eq.s32 	%p8, %r3, 1;
	@%p8 bra 	$L__BB0_12;
	ld.global.u64 	%rd158, [%rd1];
	cvta.to.global.u64 	%rd159, %rd158;
	mul.wide.u32 	%rd160, %r21, 8;
	add.s64 	%rd161, %rd159, %rd160;
	ld.global.u64 	%rd162, [%rd161];
	cvta.to.global.u64 	%rd163, %rd162;
	mul.wide.u32 	%rd164, %r24, 4;
	add.s64 	%rd165, %rd163, %rd164;
	ld.global.f32 	%f13, [%rd165];
	ld.global.u64 	%rd166, [%rd2];
	cvta.to.global.u64 	%rd167, %rd166;
	add.s64 	%rd168, %rd167, %rd160;
	ld.global.u64 	%rd169, [%rd168];
	cvta.to.global.u64 	%rd170, %rd169;
	add.s64 	%rd171, %rd170, %rd164;
	st.global.f32 	[%rd171], %f13;
	ld.global.u64 	%rd172, [%rd1];
	cvta.to.global.u64 	%rd173, %rd172;
	add.s64 	%rd174, %rd173, %rd160;
	ld.global.u64 	%rd175, [%rd174];
	cvta.to.global.u64 	%rd176, %rd175;
	add.s64 	%rd177, %rd176, %rd164;
	ld.global.f32 	%f14, [%rd177+4];
	ld.global.u64 	%rd178, [%rd2];
	cvta.to.global.u64 	%rd179, %rd178;
	add.s64 	%rd180, %rd179, %rd160;
	ld.global.u64 	%rd181, [%rd180];
	cvta.to.global.u64 	%rd182, %rd181;
	add.s64 	%rd183, %rd182, %rd164;
	st.global.f32 	[%rd183+4], %f14;
	add.s32 	%r24, %r24, 2;
$L__BB0_12:
	setp.eq.s32 	%p9, %r5, 0;
	@%p9 bra 	$L__BB0_14;
	ld.global.u64 	%rd184, [%rd1];
	cvta.to.global.u64 	%rd185, %rd184;
	mul.wide.u32 	%rd186, %r21, 8;
	add.s64 	%rd187, %rd185, %rd186;
	ld.global.u64 	%rd188, [%rd187];
	cvta.to.global.u64 	%rd189, %rd188;
	mul.wide.u32 	%rd190, %r24, 4;
	add.s64 	%rd191, %rd189, %rd190;
	ld.global.f32 	%f15, [%rd191];
	ld.global.u64 	%rd192, [%rd2];
	cvta.to.global.u64 	%rd193, %rd192;
	add.s64 	%rd194, %rd193, %rd186;
	ld.global.u64 	%rd195, [%rd194];
	cvta.to.global.u64 	%rd196, %rd195;
	add.s64 	%rd197, %rd196, %rd190;
	st.global.f32 	[%rd197], %f15;
$L__BB0_14:
	add.s32 	%r21, %r21, 1;
	setp.ne.s32 	%p10, %r21, %r16;
	@%p10 bra 	$L__BB0_3;
$L__BB0_15:
	ret;

}


// ===== COMPILED SASS (sm_100) =====

	.target	sm_100

	.elftype	@"ET_EXEC"


//--------------------- .note.nv.tkinfo           --------------------------
	.section	.note.nv.tkinfo,"",@"SHT_NOTE"
	.sectionflags	@"SHF_NOTE_NV_TKINFO"
	.tkinfo
        /*0018*/ 	.word	0x00000002
        /*0030*/ 	.string	""
        /*0030*/ 	.string	"ptxas"
        /*0030*/ 	.string	"Cuda compilation tools, release 13.0, V13.0.88"
        /*0030*/ 	.string	"Build cuda_13.0.r13.0/compiler.36424714_0"
        /*0030*/ 	.string	"-arch sm_100 -m 64 "



//--------------------- .note.nv.cuinfo           --------------------------
	.section	.note.nv.cuinfo,"",@"SHT_NOTE"
	.sectionflags	@"SHF_NOTE_NV_CUINFO"
        /*0018*/ 	.short	0x0002
        /*001a*/ 	.short	0x0064
        /*001c*/ 	.short	0x0082
	.zero		2


//--------------------- .nv.info                  --------------------------
	.section	.nv.info,"",@"SHT_CUDA_INFO"
	.align	4


	//----- nvinfo : EIATTR_REGCOUNT
	.align		4
        /*0000*/ 	.byte	0x04, 0x2f
        /*0002*/ 	.short	(.L_1 - .L_0)
	.align		4
.L_0:
        /*0004*/ 	.word	index@(_Z15AggreKeral_leftPPPfS1_ii)
        /*0008*/ 	.word	0x0000001e


	//----- nvinfo : EIATTR_FRAME_SIZE
	.align		4
.L_1:
        /*000c*/ 	.byte	0x04, 0x11
        /*000e*/ 	.short	(.L_3 - .L_2)
	.align		4
.L_2:
        /*0010*/ 	.word	index@(_Z15AggreKeral_leftPPPfS1_ii)
        /*0014*/ 	.word	0x00000000


	//----- nvinfo : EIATTR_MIN_STACK_SIZE
	.align		4
.L_3:
        /*0018*/ 	.byte	0x04, 0x12
        /*001a*/ 	.short	(.L_5 - .L_4)
	.align		4
.L_4:
        /*001c*/ 	.word	index@(_Z15AggreKeral_leftPPPfS1_ii)
        /*0020*/ 	.word	0x00000000
.L_5:


//--------------------- .nv.compat                --------------------------
	.section	.nv.compat,"",@"SHT_CUDA_COMPAT_INFO"
	.align	4
        /*0000*/ 	.byte	0x02, 0x09, 0x00, 0x00, 0x02, 0x02, 0x01, 0x00, 0x02, 0x05, 0x05, 0x00, 0x03, 0x07, 0x01, 0x01
        /*0010*/ 	.byte	0x02, 0x03, 0x00, 0x00, 0x02, 0x06, 0x01, 0x00, 0x04, 0x0b, 0x08, 0x00, 0x09, 0x00, 0x00, 0x00
        /*0020*/ 	.byte	0x00, 0x00, 0x00, 0x00


//--------------------- .nv.info._Z15AggreKeral_leftPPPfS1_ii --------------------------
	.section	.nv.info._Z15AggreKeral_leftPPPfS1_ii,"",@"SHT_CUDA_INFO"
	.sectionflags	@""
	.align	4


	//----- nvinfo : EIATTR_CUDA_API_VERSION
	.align		4
        /*0000*/ 	.byte	0x04, 0x37
        /*0002*/ 	.short	(.L_7 - .L_6)
.L_6:
        /*0004*/ 	.word	0x00000082


	//----- nvinfo : EIATTR_KPARAM_INFO
	.align		4
.L_7:
        /*0008*/ 	.byte	0x04, 0x17
        /*000a*/ 	.short	(.L_9 - .L_8)
.L_8:
        /*000c*/ 	.word	0x00000000
        /*0010*/ 	.short	0x0003
        /*0012*/ 	.short	0x0014
        /*0014*/ 	.byte	0x00, 0xf0, 0x11, 0x00


	//----- nvinfo : EIATTR_KPARAM_INFO
	.align		4
.L_9:
        /*0018*/ 	.byte	0x04, 0x17
        /*001a*/ 	.short	(.L_11 - .L_10)
.L_10:
        /*001c*/ 	.word	0x00000000
        /*0020*/ 	.short	0x0002
        /*0022*/ 	.short	0x0010
        /*0024*/ 	.byte	0x00, 0xf0, 0x11, 0x00


	//----- nvinfo : EIATTR_KPARAM_INFO
	.align		4
.L_11:
        /*0028*/ 	.byte	0x04, 0x17
        /*002a*/ 	.short	(.L_13 - .L_12)
.L_12:
        /*002c*/ 	.word	0x00000000
        /*0030*/ 	.short	0x0001
        /*0032*/ 	.short	0x0008
        /*0034*/ 	.byte	0x00, 0xf5, 0x21, 0x00


	//----- nvinfo : EIATTR_KPARAM_INFO
	.align		4
.L_13:
        /*0038*/ 	.byte	0x04, 0x17
        /*003a*/ 	.short	(.L_15 - .L_14)
.L_14:
        /*003c*/ 	.word	0x00000000
        /*0040*/ 	.short	0x0000
        /*0042*/ 	.short	0x0000
        /*0044*/ 	.byte	0x00, 0xf5, 0x21, 0x00


	//----- nvinfo : EIATTR_SPARSE_MMA_MASK
	.align		4
.L_15:
        /*0048*/ 	.byte	0x03, 0x50
        /*004a*/ 	.short	0x0000


	//----- nvinfo : EIATTR_MAXREG_COUNT
	.align		4
        /*004c*/ 	.byte	0x03, 0x1b
        /*004e*/ 	.short	0x00ff


	//----- nvinfo : EIATTR_MERCURY_ISA_VERSION
	.align		4
        /*0050*/ 	.byte	0x03, 0x5f
        /*0052*/ 	.short	0x0101


	//----- nvinfo : EIATTR_VRC_CTA_INIT_COUNT
	.align		4
        /*0054*/ 	.byte	0x02, 0x4a
	.zero		1
	.zero		1


	//----- nvinfo : EIATTR_EXIT_INSTR_OFFSETS
	.align		4
        /*0058*/ 	.byte	0x04, 0x1c
        /*005a*/ 	.short	(.L_17 - .L_16)


	//   ....[0]....
.L_16:
        /*005c*/ 	.word	0x00000030


	//   ....[1]....
        /*0060*/ 	.word	0x00000060


	//   ....[2]....
        /*0064*/ 	.word	0x00000d60


	//----- nvinfo : EIATTR_CBANK_PARAM_SIZE
	.align		4
.L_17:
        /*0068*/ 	.byte	0x03, 0x19
        /*006a*/ 	.short	0x0018


	//----- nvinfo : EIATTR_PARAM_CBANK
	.align		4
        /*006c*/ 	.byte	0x04, 0x0a
        /*006e*/ 	.short	(.L_19 - .L_18)
	.align		4
.L_18:
        /*0070*/ 	.word	index@(.nv.constant0._Z15AggreKeral_leftPPPfS1_ii)
        /*0074*/ 	.short	0x0380
        /*0076*/ 	.short	0x0018


	//----- nvinfo : EIATTR_SW_WAR
	.align		4
.L_19:
        /*0078*/ 	.byte	0x04, 0x36
        /*007a*/ 	.short	(.L_21 - .L_20)
.L_20:
        /*007c*/ 	.word	0x00000008
.L_21:


//--------------------- .nv.callgraph             --------------------------
	.section	.nv.callgraph,"",@"SHT_CUDA_CALLGRAPH"
	.align	4
	.sectionentsize	8
	.align		4
        /*0000*/ 	.word	0x00000000
	.align		4
        /*0004*/ 	.word	0xffffffff
	.align		4
        /*0008*/ 	.word	0x00000000
	.align		4
        /*000c*/ 	.word	0xfffffffe
	.align		4
        /*0010*/ 	.word	0x00000000
	.align		4
        /*0014*/ 	.word	0xfffffffd
	.align		4
        /*0018*/ 	.word	0x00000000
	.align		4
        /*001c*/ 	.word	0xfffffffc


//--------------------- .text._Z15AggreKeral_leftPPPfS1_ii --------------------------
	.section	.text._Z15AggreKeral_leftPPPfS1_ii,"ax",@progbits
	.align	128
        .global         _Z15AggreKeral_leftPPPfS1_ii
        .type           _Z15AggreKeral_leftPPPfS1_ii,@function
        .size           _Z15AggreKeral_leftPPPfS1_ii,(.L_x_7 - _Z15AggreKeral_leftPPPfS1_ii)
        .other          _Z15AggreKeral_leftPPPfS1_ii,@"STO_CUDA_ENTRY STV_DEFAULT"
_Z15AggreKeral_leftPPPfS1_ii:
.text._Z15AggreKeral_leftPPPfS1_ii:
[----:B------:R-:W-:Y:S08]  /*0000*/  LDC R1, c[0x0][0x37c] ;  /* 0x0000df00ff017b82 */ /* 0x000ff00000000800 */
[----:B------:R-:W0:Y:S02]  /*0010*/  LDC R0, c[0x0][0x390] ;  /* 0x0000e400ff007b82 */ /* 0x000e240000000800 */
[----:B0-----:R-:W-:-:S13]  /*0020*/  ISETP.GE.AND P0, PT, R0, 0x1, PT ;  /* 0x000000010000780c */ /* 0x001fda0003f06270 */
[----:B------:R-:W-:Y:S05]  /*0030*/  @!P0 EXIT ;  /* 0x000000000000894d */ /* 0x000fea0003800000 */
[----:B------:R-:W0:Y:S02]  /*0040*/  LDC R6, c[0x0][0x394] ;  /* 0x0000e500ff067b82 */ /* 0x000e240000000800 */
[----:B0-----:R-:W-:-:S13]  /*0050*/  ISETP.GE.AND P0, PT, R6, 0x1, PT ;  /* 0x000000010600780c */ /* 0x001fda0003f06270 */
[----:B------:R-:W-:Y:S05]  /*0060*/  @!P0 EXIT ;  /* 0x000000000000894d */ /* 0x000fea0003800000 */
[----:B------:R-:W0:Y:S01]  /*0070*/  S2R R7, SR_TID.X ;  /* 0x0000000000077919 */ /* 0x000e220000002100 */
[----:B------:R-:W0:Y:S01]  /*0080*/  LDC.64 R2, c[0x0][0x380] ;  /* 0x0000e000ff027b82 */ /* 0x000e220000000a00 */
[----:B------:R-:W-:Y:S01]  /*0090*/  LOP3.LUT R16, R6, 0x7, RZ, 0xc0, !PT ;  /* 0x0000000706107812 */ /* 0x000fe200078ec0ff */
[----:B------:R-:W1:Y:S03]  /*00a0*/  LDCU.64 UR6, c[0x0][0x358] ;  /* 0x00006b00ff0677ac */ /* 0x000e660008000a00 */
[----:B------:R-:W-:-:S03]  /*00b0*/  IADD3 R0, PT, PT, R16, -0x1, RZ ;  /* 0xffffffff10007810 */ /* 0x000fc60007ffe0ff */
[----:B------:R-:W2:Y:S01]  /*00c0*/  LDC.64 R4, c[0x0][0x388] ;  /* 0x0000e200ff047b82 */ /* 0x000ea20000000a00 */
[----:B------:R-:W-:Y:S02]  /*00d0*/  ISETP.GE.U32.AND P0, PT, R0, 0x3, PT ;  /* 0x000000030000780c */ /* 0x000fe40003f06070 */
[C---:B------:R-:W-:Y:S02]  /*00e0*/  LOP3.LUT R0, R6.reuse, 0x7ffffff8, RZ, 0xc0, !PT ;  /* 0x7ffffff806007812 */ /* 0x040fe400078ec0ff */
[----:B------:R-:W-:-:S03]  /*00f0*/  LOP3.LUT R6, R6, 0x3, RZ, 0xc0, !PT ;  /* 0x0000000306067812 */ /* 0x000fc600078ec0ff */
[----:B------:R-:W-:Y:S02]  /*0100*/  IMAD.MOV R8, RZ, RZ, -R0 ;  /* 0x000000ffff087224 */ /* 0x000fe400078e0a00 */
[----:B0-----:R-:W-:-:S04]  /*0110*/  IMAD.WIDE.U32 R2, R7, 0x8, R2 ;  /* 0x0000000807027825 */ /* 0x001fc800078e0002 */
[----:B--2---:R-:W-:-:S04]  /*0120*/  IMAD.WIDE.U32 R4, R7, 0x8, R4 ;  /* 0x0000000807047825 */ /* 0x004fc800078e0004 */
[----:B-1----:R-:W-:-:S07]  /*0130*/  HFMA2 R7, -RZ, RZ, 0, 0 ;  /* 0x00000000ff077431 */ /* 0x002fce00000001ff */
.L_x_5:
[----:B0-----:R-:W0:Y:S01]  /*0140*/  LDCU UR8, c[0x0][0x394] ;  /* 0x00007280ff0877ac */ /* 0x001e220008000800 */
[----:B------:R-:W-:Y:S01]  /*0150*/  MOV R9, RZ ;  /* 0x000000ff00097202 */ /* 0x000fe20000000f00 */
[----:B0-----:R-:W-:-:S09]  /*0160*/  UISETP.GE.U32.AND UP0, UPT, UR8, 0x8, UPT ;  /* 0x000000080800788c */ /* 0x001fd2000bf06070 */
[----:B-123--:R-:W-:Y:S05]  /*0170*/  BRA.U !UP0, `(.L_x_0) ;  /* 0x0000000508a47547 */ /* 0x00efea000b800000 */
[----:B------:R-:W-:Y:S01]  /*0180*/  IMAD.MOV.U32 R9, RZ, RZ, R8 ;  /* 0x000000ffff097224 */ /* 0x000fe200078e0008 */
[----:B------:R-:W-:Y:S01]  /*0190*/  UMOV UR4, URZ ;  /* 0x000000ff00047c82 */ /* 0x000fe20008000000 */
[----:B------:R-:W-:-:S05]  /*01a0*/  UMOV UR5, URZ ;  /* 0x000000ff00057c82 */ /* 0x000fca0008000000 */
.L_x_1:
[----:B-1----:R-:W2:Y:S04]  /*01b0*/  LDG.E.64 R10, desc[UR6][R2.64] ;  /* 0x00000006020a7981 */ /* 0x002ea8000c1e1b00 */
[----:B------:R-:W3:Y:S01]  /*01c0*/  LDG.E.64 R12, desc[UR6][R4.64] ;  /* 0x00000006040c7981 */ /* 0x000ee2000c1e1b00 */
[----:B--2---:R-:W-:-:S06]  /*01d0*/  IMAD.WIDE.U32 R10, R7, 0x8, R10 ;  /* 0x00000008070a7825 */ /* 0x004fcc00078e000a */
[----:B------:R-:W2:Y:S01]  /*01e0*/  LDG.E.64 R10, desc[UR6][R10.64] ;  /* 0x000000060a0a7981 */ /* 0x000ea2000c1e1b00 */
[----:B---3--:R-:W-:-:S06]  /*01f0*/  IMAD.WIDE.U32 R12, R7, 0x8, R12 ;  /* 0x00000008070c7825 */ /* 0x008fcc00078e000c */
[----:B------:R-:W3:Y:S01]  /*0200*/  LDG.E.64 R12, desc[UR6][R12.64] ;  /* 0x000000060c0c7981 */ /* 0x000ee2000c1e1b00 */
[----:B--2---:R-:W-:-:S04]  /*0210*/  IADD3 R20, P1, PT, R10, UR4, RZ ;  /* 0x000000040a147c10 */ /* 0x004fc8000ff3e0ff */
[----:B------:R-:W-:-:S05]  /*0220*/  IADD3.X R21, PT, PT, R11, UR5, RZ, P1, !PT ;  /* 0x000000050b157c10 */ /* 0x000fca0008ffe4ff */
[----:B------:R-:W2:Y:S01]  /*0230*/  LDG.E R17, desc[UR6][R20.64] ;  /* 0x0000000614117981 */ /* 0x000ea2000c1e1900 */
[----:B---3--:R-:W-:-:S04]  /*0240*/  IADD3 R22, P1, PT, R12, UR4, RZ ;  /* 0x000000040c167c10 */ /* 0x008fc8000ff3e0ff */
[----:B------:R-:W-:-:S05]  /*0250*/  IADD3.X R23, PT, PT, R13, UR5, RZ, P1, !PT ;  /* 0x000000050d177c10 */ /* 0x000fca0008ffe4ff */
[----:B--2---:R0:W-:Y:S04]  /*0260*/  STG.E desc[UR6][R22.64], R17 ;  /* 0x0000001116007986 */ /* 0x0041e8000c101906 */
[----:B------:R-:W2:Y:S04]  /*0270*/  LDG.E.64 R14, desc[UR6][R2.64] ;  /* 0x00000006020e7981 */ /* 0x000ea8000c1e1b00 */
        /* <DEDUP_REMOVED lines=14> */
[----:B------:R-:W0:Y:S01]  /*0360*/  LDG.E.64 R10, desc[UR6][R10.64] ;  /* 0x000000060a0a7981 */ /* 0x000e22000c1e1b00 */
[----:B---3--:R-:W-:-:S06]  /*0370*/  IMAD.WIDE.U32 R12, R7, 0x8, R12 ;  /* 0x00000008070c7825 */ /* 0x008fcc00078e000c */
[----:B------:R-:W2:Y:S01]  /*0380*/  LDG.E.64 R12, desc[UR6][R12.64] ;  /* 0x000000060c0c7981 */ /* 0x000ea2000c1e1b00 */
[----:B0-----:R-:W-:-:S04]  /*0390*/  IADD3 R22, P1, PT, R10, UR4, RZ ;  /* 0x000000040a167c10 */ /* 0x001fc8000ff3e0ff */
[----:B------:R-:W-:-:S05]  /*03a0*/  IADD3.X R23, PT, PT, R11, UR5, RZ, P1, !PT ;  /* 0x000000050b177c10 */ /* 0x000fca0008ffe4ff */
[----:B------:R-:W3:Y:S01]  /*03b0*/  LDG.E R17, desc[UR6][R22.64+0x8] ;  /* 0x0000080616117981 */ /* 0x000ee2000c1e1900 */
[----:B--2---:R-:W-:-:S04]  /*03c0*/  IADD3 R24, P1, PT, R12, UR4, RZ ;  /* 0x000000040c187c10 */ /* 0x004fc8000ff3e0ff */
[----:B------:R-:W-:-:S05]  /*03d0*/  IADD3.X R25, PT, PT, R13, UR5, RZ, P1, !PT ;  /* 0x000000050d197c10 */ /* 0x000fca0008ffe4ff */
[----:B---3--:R0:W-:Y:S04]  /*03e0*/  STG.E desc[UR6][R24.64+0x8], R17 ;  /* 0x0000081118007986 */ /* 0x0081e8000c101906 */
[----:B------:R-:W2:Y:S04]  /*03f0*/  LDG.E.64 R14, desc[UR6][R2.64] ;  /* 0x00000006020e7981 */ /* 0x000ea8000c1e1b00 */
[----:B------:R-:W3:Y:S01]  /*0400*/  LDG.E.64 R18, desc[UR6][R4.64] ;  /* 0x0000000604127981 */ /* 0x000ee2000c1e1b00 */
[----:B--2---:R-:W-:-:S06]  /*0410*/  IMAD.WIDE.U32 R14, R7, 0x8, R14 ;  /* 0x00000008070e7825 */ /* 0x004fcc00078e000e */
[----:B------:R-:W1:Y:S01]  /*0420*/  LDG.E.64 R14, desc[UR6][R14.64] ;  /* 0x000000060e0e7981 */ /* 0x000e62000c1e1b00 */
[----:B---3--:R-:W-:-:S06]  /*0430*/  IMAD.WIDE.U32 R18, R7, 0x8, R18 ;  /* 0x0000000807127825 */ /* 0x008fcc00078e0012 */
[----:B------:R-:W2:Y:S01]  /*0440*/  LDG.E.64 R18, desc[UR6][R18.64] ;  /* 0x0000000612127981 */ /* 0x000ea2000c1e1b00 */
[----:B-1----:R-:W-:-:S04]  /*0450*/  IADD3 R20, P1, PT, R14, UR4, RZ ;  /* 0x000000040e147c10 */ /* 0x002fc8000ff3e0ff */
        /* <DEDUP_REMOVED lines=36> */
[----:B------:R-:W-:-:S06]  /*06a0*/  IADD3.X R21, PT, PT, R11, UR5, RZ, P1, !PT ;  /* 0x000000050b157c10 */ /* 0x000fcc0008ffe4ff */
[----:B------:R-:W3:Y:S01]  /*06b0*/  LDG.E R21, desc[UR6][R20.64+0x18] ;  /* 0x0000180614157981 */ /* 0x000ee2000c1e1900 */
[----:B--2---:R-:W-:-:S04]  /*06c0*/  IADD3 R22, P1, PT, R12, UR4, RZ ;  /* 0x000000040c167c10 */ /* 0x004fc8000ff3e0ff */
[----:B------:R-:W-:-:S05]  /*06d0*/  IADD3.X R23, PT, PT, R13, UR5, RZ, P1, !PT ;  /* 0x000000050d177c10 */ /* 0x000fca0008ffe4ff */
[----:B---3--:R1:W-:Y:S04]  /*06e0*/  STG.E desc[UR6][R22.64+0x18], R21 ;  /* 0x0000181516007986 */ /* 0x0083e8000c101906 */
[----:B------:R-:W2:Y:S04]  /*06f0*/  LDG.E.64 R14, desc[UR6][R2.64] ;  /* 0x00000006020e7981 */ /* 0x000ea8000c1e1b00 */
[----:B------:R-:W3:Y:S01]  /*0700*/  LDG.E.64 R18, desc[UR6][R4.64] ;  /* 0x0000000604127981 */ /* 0x000ee2000c1e1b00 */
[----:B--2---:R-:W-:-:S06]  /*0710*/  IMAD.WIDE.U32 R14, R7, 0x8, R14 ;  /* 0x00000008070e7825 */ /* 0x004fcc00078e000e */
[----:B------:R-:W2:Y:S01]  /*0720*/  LDG.E.64 R14, desc[UR6][R14.64] ;  /* 0x000000060e0e7981 */ /* 0x000ea2000c1e1b00 */
[----:B---3--:R-:W-:-:S06]  /*0730*/  IMAD.WIDE.U32 R18, R7, 0x8, R18 ;  /* 0x0000000807127825 */ /* 0x008fcc00078e0012 */
[----:B------:R-:W3:Y:S01]  /*0740*/  LDG.E.64 R18, desc[UR6][R18.64] ;  /* 0x0000000612127981 */ /* 0x000ee2000c1e1b00 */
[----:B--2---:R-:W-:-:S04]  /*0750*/  IADD3 R10, P1, PT, R14, UR4, RZ ;  /* 0x000000040e0a7c10 */ /* 0x004fc8000ff3e0ff */
[----:B------:R-:W-:-:S06]  /*0760*/  IADD3.X R11, PT, PT, R15, UR5, RZ, P1, !PT ;  /* 0x000000050f0b7c10 */ /* 0x000fcc0008ffe4ff */
[----:B------:R-:W2:Y:S01]  /*0770*/  LDG.E R11, desc[UR6][R10.64+0x1c] ;  /* 0x00001c060a0b7981 */ /* 0x000ea2000c1e1900 */
[----:B---3--:R-:W-:Y:S01]  /*0780*/  IADD3 R12, P1, PT, R18, UR4, RZ ;  /* 0x00000004120c7c10 */ /* 0x008fe2000ff3e0ff */
[----:B------:R-:W-:Y:S01]  /*0790*/  UIADD3 UR4, UP0, UPT, UR4, 0x20, URZ ;  /* 0x0000002004047890 */ /* 0x000fe2000ff1e0ff */
[----:B------:R-:W-:Y:S02]  /*07a0*/  IADD3 R9, PT, PT, R9, 0x8, RZ ;  /* 0x0000000809097810 */ /* 0x000fe40007ffe0ff */
[----:B------:R-:W-:Y:S01]  /*07b0*/  IADD3.X R13, PT, PT, R19, UR5, RZ, P1, !PT ;  /* 0x00000005130d7c10 */ /* 0x000fe20008ffe4ff */
[----:B------:R-:W-:Y:S01]  /*07c0*/  UIADD3.X UR5, UPT, UPT, URZ, UR5, URZ, UP0, !UPT ;  /* 0x00000005ff057290 */ /* 0x000fe200087fe4ff */
[----:B------:R-:W-:-:S03]  /*07d0*/  ISETP.NE.AND P1, PT, R9, RZ, PT ;  /* 0x000000ff0900720c */ /* 0x000fc60003f25270 */
[----:B--2---:R1:W-:Y:S10]  /*07e0*/  STG.E desc[UR6][R12.64+0x1c], R11 ;  /* 0x00001c0b0c007986 */ /* 0x0043f4000c101906 */
[----:B------:R-:W-:Y:S05]  /*07f0*/  @P1 BRA `(.L_x_1) ;  /* 0xfffffff8006c1947 */ /* 0x000fea000383ffff */
[----:B------:R-:W-:-:S07]  /*0800*/  MOV R9, R0 ;  /* 0x0000000000097202 */ /* 0x000fce0000000f00 */
.L_x_0:
[----:B------:R-:W-:-:S13]  /*0810*/  ISETP.NE.AND P1, PT, R16, RZ, PT ;  /* 0x000000ff1000720c */ /* 0x000fda0003f25270 */
[----:B------:R-:W-:Y:S05]  /*0820*/  @!P1 BRA `(.L_x_2) ;  /* 0x00000004003c9947 */ /* 0x000fea0003800000 */
[----:B------:R-:W-:Y:S01]  /*0830*/  ISETP.NE.AND P1, PT, R6, RZ, PT ;  /* 0x000000ff0600720c */ /* 0x000fe20003f25270 */
[----:B------:R-:W-:-:S12]  /*0840*/  @!P0 BRA `(.L_x_3) ;  /* 0x0000000000a48947 */ /* 0x000fd80003800000 */
[----:B-1----:R-:W2:Y:S04]  /*0850*/  LDG.E.64 R10, desc[UR6][R2.64] ;  /* 0x00000006020a7981 */ /* 0x002ea8000c1e1b00 */
[----:B------:R-:W3:Y:S01]  /*0860*/  LDG.E.64 R12, desc[UR6][R4.64] ;  /* 0x00000006040c7981 */ /* 0x000ee2000c1e1b00 */
[----:B--2---:R-:W-:-:S06]  /*0870*/  IMAD.WIDE.U32 R10, R7, 0x8, R10 ;  /* 0x00000008070a7825 */ /* 0x004fcc00078e000a */
[----:B------:R-:W2:Y:S01]  /*0880*/  LDG.E.64 R10, desc[UR6][R10.64] ;  /* 0x000000060a0a7981 */ /* 0x000ea2000c1e1b00 */
[----:B---3--:R-:W-:-:S06]  /*0890*/  IMAD.WIDE.U32 R14, R7, 0x8, R12 ;  /* 0x00000008070e7825 */ /* 0x008fcc00078e000c */
[----:B------:R-:W3:Y:S01]  /*08a0*/  LDG.E.64 R14, desc[UR6][R14.64] ;  /* 0x000000060e0e7981 */ /* 0x000ee2000c1e1b00 */
[----:B--2---:R-:W-:-:S05]  /*08b0*/  IMAD.WIDE.U32 R12, R9, 0x4, R10 ;  /* 0x00000004090c7825 */ /* 0x004fca00078e000a */
[----:B------:R-:W2:Y:S01]  /*08c0*/  LDG.E R17, desc[UR6][R12.64] ;  /* 0x000000060c117981 */ /* 0x000ea2000c1e1900 */
[----:B---3--:R-:W-:-:S05]  /*08d0*/  IMAD.WIDE.U32 R18, R9, 0x4, R14 ;  /* 0x0000000409127825 */ /* 0x008fca00078e000e */
[----:B--2---:R0:W-:Y:S04]  /*08e0*/  STG.E desc[UR6][R18.64], R17 ;  /* 0x0000001112007986 */ /* 0x0041e8000c101906 */
[----:B------:R-:W2:Y:S04]  /*08f0*/  LDG.E.64 R20, desc[UR6][R2.64] ;  /* 0x0000000602147981 */ /* 0x000ea8000c1e1b00 */
        /* <DEDUP_REMOVED lines=10> */
[----:B0-----:R-:W3:Y:S01]  /*09a0*/  LDG.E.64 R18, desc[UR6][R4.64] ;  /* 0x0000000604127981 */ /* 0x001ee2000c1e1b00 */
        /* <DEDUP_REMOVED lines=8> */
[----:B-1----:R-:W2:Y:S04]  /*0a30*/  LDG.E.64 R12, desc[UR6][R2.64] ;  /* 0x00000006020c7981 */ /* 0x002ea8000c1e1b00 */
[----:B------:R-:W3:Y:S01]  /*0a40*/  LDG.E.64 R22, desc[UR6][R4.64] ;  /* 0x0000000604167981 */ /* 0x000ee2000c1e1b00 */
[----:B--2---:R-:W-:-:S06]  /*0a50*/  IMAD.WIDE.U32 R12, R7, 0x8, R12 ;  /* 0x00000008070c7825 */ /* 0x004fcc00078e000c */
[----:B------:R-:W2:Y:S01]  /*0a60*/  LDG.E.64 R12, desc[UR6][R12.64] ;  /* 0x000000060c0c7981 */ /* 0x000ea2000c1e1b00 */
[----:B---3--:R-:W-:-:S06]  /*0a70*/  IMAD.WIDE.U32 R22, R7, 0x8, R22 ;  /* 0x0000000807167825 */ /* 0x008fcc00078e0016 */
[----:B------:R-:W3:Y:S01]  /*0a80*/  LDG.E.64 R22, desc[UR6][R22.64] ;  /* 0x0000000616167981 */ /* 0x000ee2000c1e1b00 */
[----:B--2---:R-:W-:-:S06]  /*0a90*/  IMAD.WIDE.U32 R14, R9, 0x4, R12 ;  /* 0x00000004090e7825 */ /* 0x004fcc00078e000c */
[----:B------:R-:W2:Y:S01]  /*0aa0*/  LDG.E R15, desc[UR6][R14.64+0xc] ;  /* 0x00000c060e0f7981 */ /* 0x000ea2000c1e1900 */
[----:B---3--:R-:W-:-:S04]  /*0ab0*/  IMAD.WIDE.U32 R18, R9, 0x4, R22 ;  /* 0x0000000409127825 */ /* 0x008fc800078e0016 */
[----:B------:R-:W-:Y:S01]  /*0ac0*/  VIADD R9, R9, 0x4 ;  /* 0x0000000409097836 */ /* 0x000fe20000000000 */
[----:B--2---:R0:W-:Y:S06]  /*0ad0*/  STG.E desc[UR6][R18.64+0xc], R15 ;  /* 0x00000c0f12007986 */ /* 0x0041ec000c101906 */
.L_x_3:
[----:B------:R-:W-:Y:S05]  /*0ae0*/  @!P1 BRA `(.L_x_2) ;  /* 0x00000000008c9947 */ /* 0x000fea0003800000 */
[----:B------:R-:W-:Y:S01]  /*0af0*/  ISETP.NE.AND P1, PT, R6, 0x1, PT ;  /* 0x000000010600780c */ /* 0x000fe20003f25270 */
[----:B------:R-:W-:-:S12]  /*0b00*/  ULOP3.LUT UP0, URZ, UR8, 0x1, URZ, 0xc0, !UPT ;  /* 0x0000000108ff7892 */ /* 0x000fd8000f80c0ff */
[----:B------:R-:W-:Y:S05]  /*0b10*/  @!P1 BRA `(.L_x_4) ;  /* 0x0000000000549947 */ /* 0x000fea0003800000 */
[----:B01----:R-:W2:Y:S04]  /*0b20*/  LDG.E.64 R10, desc[UR6][R2.64] ;  /* 0x00000006020a7981 */ /* 0x003ea8000c1e1b00 */
        /* <DEDUP_REMOVED lines=9> */
[----:B------:R-:W3:Y:S04]  /*0bc0*/  LDG.E.64 R20, desc[UR6][R2.64] ;  /* 0x0000000602147981 */ /* 0x000ee8000c1e1b00 */
[----:B------:R-:W4:Y:S01]  /*0bd0*/  LDG.E.64 R22, desc[UR6][R4.64] ;  /* 0x0000000604167981 */ /* 0x000f22000c1e1b00 */
[----:B---3--:R-:W-:-:S06]  /*0be0*/  IMAD.WIDE.U32 R20, R7, 0x8, R20 ;  /* 0x0000000807147825 */ /* 0x008fcc00078e0014 */
[----:B------:R-:W3:Y:S01]  /*0bf0*/  LDG.E.64 R20, desc[UR6][R20.64] ;  /* 0x0000000614147981 */ /* 0x000ee2000c1e1b00 */
[----:B----4-:R-:W-:-:S06]  /*0c00*/  IMAD.WIDE.U32 R22, R7, 0x8, R22 ;  /* 0x0000000807167825 */ /* 0x010fcc00078e0016 */
[----:B------:R-:W4:Y:S01]  /*0c10*/  LDG.E.64 R22, desc[UR6][R22.64] ;  /* 0x0000000616167981 */ /* 0x000f22000c1e1b00 */
[----:B---3--:R-:W-:-:S06]  /*0c20*/  IMAD.WIDE.U32 R10, R9, 0x4, R20 ;  /* 0x00000004090a7825 */ /* 0x008fcc00078e0014 */
[----:B------:R-:W3:Y:S01]  /*0c30*/  LDG.E R11, desc[UR6][R10.64+0x4] ;  /* 0x000004060a0b7981 */ /* 0x000ee2000c1e1900 */
[C---:B----4-:R-:W-:Y:S01]  /*0c40*/  IMAD.WIDE.U32 R12, R9.reuse, 0x4, R22 ;  /* 0x00000004090c7825 */ /* 0x050fe200078e0016 */
[----:B------:R-:W-:-:S04]  /*0c50*/  IADD3 R9, PT, PT, R9, 0x2, RZ ;  /* 0x0000000209097810 */ /* 0x000fc80007ffe0ff */
[----:B---3--:R2:W-:Y:S03]  /*0c60*/  STG.E desc[UR6][R12.64+0x4], R11 ;  /* 0x0000040b0c007986 */ /* 0x0085e6000c101906 */
.L_x_4:
[----:B------:R-:W-:Y:S05]  /*0c70*/  BRA.U !UP0, `(.L_x_2) ;  /* 0x0000000108287547 */ /* 0x000fea000b800000 */
[----:B012---:R-:W2:Y:S04]  /*0c80*/  LDG.E.64 R10, desc[UR6][R2.64] ;  /* 0x00000006020a7981 */ /* 0x007ea8000c1e1b00 */
[----:B------:R-:W3:Y:S01]  /*0c90*/  LDG.E.64 R12, desc[UR6][R4.64] ;  /* 0x00000006040c7981 */ /* 0x000ee2000c1e1b00 */
[----:B--2---:R-:W-:-:S06]  /*0ca0*/  IMAD.WIDE.U32 R10, R7, 0x8, R10 ;  /* 0x00000008070a7825 */ /* 0x004fcc00078e000a */
[----:B------:R-:W2:Y:S01]  /*0cb0*/  LDG.E.64 R10, desc[UR6][R10.64] ;  /* 0x000000060a0a7981 */ /* 0x000ea2000c1e1b00 */
[----:B---3--:R-:W-:-:S06]  /*0cc0*/  IMAD.WIDE.U32 R14, R7, 0x8, R12 ;  /* 0x00000008070e7825 */ /* 0x008fcc00078e000c */
[----:B------:R-:W3:Y:S01]  /*0cd0*/  LDG.E.64 R14, desc[UR6][R14.64] ;  /* 0x000000060e0e7981 */ /* 0x000ee2000c1e1b00 */
[----:B--2---:R-:W-:-:S06]  /*0ce0*/  IMAD.WIDE.U32 R12, R9, 0x4, R10 ;  /* 0x00000004090c7825 */ /* 0x004fcc00078e000a */
[----:B------:R-:W2:Y:S01]  /*0cf0*/  LDG.E R13, desc[UR6][R12.64] ;  /* 0x000000060c0d7981 */ /* 0x000ea2000c1e1900 */
[----:B---3--:R-:W-:-:S05]  /*0d00*/  IMAD.WIDE.U32 R18, R9, 0x4, R14 ;  /* 0x0000000409127825 */ /* 0x008fca00078e000e */
[----:B--2---:R3:W-:Y:S02]  /*0d10*/  STG.E desc[UR6][R18.64], R13 ;  /* 0x0000000d12007986 */ /* 0x0047e4000c101906 */
.L_x_2:
[----:B------:R-:W4:Y:S01]  /*0d20*/  LDCU UR4, c[0x0][0x390] ;  /* 0x00007200ff0477ac */ /* 0x000f220008000800 */
[----:B------:R-:W-:-:S04]  /*0d30*/  IADD3 R7, PT, PT, R7, 0x1, RZ ;  /* 0x0000000107077810 */ /* 0x000fc80007ffe0ff */
[----:B----4-:R-:W-:-:S13]  /*0d40*/  ISETP.NE.AND P1, PT, R7, UR4, PT ;  /* 0x0000000407007c0c */ /* 0x010fda000bf25270 */
[----:B------:R-:W-:Y:S05]  /*0d50*/  @P1 BRA `(.L_x_5) ;  /* 0xfffffff000f81947 */ /* 0x000fea000383ffff */
[----:B------:R-:W-:Y:S05]  /*0d60*/  EXIT ;  /* 0x000000000000794d */ /* 0x000fea0003800000 */
.L_x_6:
[----:B------:R-:W-:-:S00]  /*0d70*/  BRA `(.L_x_6) ;  /* 0xfffffffc00fc7947 */ /* 0x000fc0000383ffff */
[----:B------:R-:W-:-:S00]  /*0d80*/  NOP ;  /* 0x0000000000007918 */ /* 0x000fc00000000000 */
[----:B------:R-:W-:-:S00]  /*0d90*/  NOP ;  /* 0x0000000000007918 */ /* 0x000fc00000000000 */
[----:B------:R-:W-:-:S00]  /*0da0*/  NOP ;  /* 0x0000000000007918 */ /* 0x000fc00000000000 */
[----:B------:R-:W-:-:S00]  /*0db0*/  NOP ;  /* 0x0000000000007918 */ /* 0x000fc00000000000 */
[----:B------:R-:W-:-:S00]  /*0dc0*/  NOP ;  /* 0x0000000000007918 */ /* 0x000fc00000000000 */
[----:B------:R-:W-:-:S00]  /*0dd0*/  NOP ;  /* 0x0000000000007918 */ /* 0x000fc00000000000 */
[----:B------:R-:W-:-:S00]  /*0de0*/  NOP ;  /* 0x0000000000007918 */ /* 0x000fc00000000000 */
[----:B------:R-:W-:-:S00]  /*0df0*/  NOP ;  /* 0x0000000000007918 */ /* 0x000fc00000000000 */
.L_x_7:


//--------------------- .nv.shared.reserved.0     --------------------------
	.section	.nv.shared.reserved.0,"aw",@nobits
	.weak		__nv_reservedSMEM_offset_0_alias
	.size		__nv_reservedSMEM_offset_0_alias, 0, 64
	.other		__nv_reservedSMEM_offset_0_alias,@"STO_CUDA_RESERVED_SHARED STV_DEFAULT"
__nv_reservedSMEM_offset_0_alias:
	.zero		0
	.zero		64


//--------------------- .nv.constant0._Z15AggreKeral_leftPPPfS1_ii --------------------------
	.section	.nv.constant0._Z15AggreKeral_leftPPPfS1_ii,"a",@progbits
	.sectionflags	@""
	.align	4
.nv.constant0._Z15AggreKeral_leftPPPfS1_ii:
	.zero		920


//--------------------- SYMBOLS --------------------------

	.type		.nv.reservedSmem.offset0,@object
	.size		.nv.reservedSmem.offset0,0x4
